//
// Generated by NVIDIA NVVM Compiler
//
// Compiler Build ID: CL-36424714
// Cuda compilation tools, release 13.0, V13.0.88
// Based on NVVM 20.0.0
//

.version 9.0
.target sm_100
.address_size 64

	// .globl	_Z3minPiiiS_

.visible .entry _Z3minPiiiS_(
	.param .u64 .ptr .align 1 _Z3minPiiiS__param_0,
	.param .u32 _Z3minPiiiS__param_1,
	.param .u32 _Z3minPiiiS__param_2,
	.param .u64 .ptr .align 1 _Z3minPiiiS__param_3
)
{
	.reg .pred 	%p<5>;
	.reg .b32 	%r<17>;
	.reg .b64 	%rd<7>;

	ld.param.u64 	%rd2, [_Z3minPiiiS__param_0];
	ld.param.u32 	%r5, [_Z3minPiiiS__param_1];
	ld.param.u32 	%r6, [_Z3minPiiiS__param_2];
	ld.param.u64 	%rd3, [_Z3minPiiiS__param_3];
	cvta.to.global.u64 	%rd1, %rd3;
	mov.u32 	%r7, %ntid.x;
	mov.u32 	%r8, %ctaid.x;
	mov.u32 	%r9, %tid.x;
	mad.lo.s32 	%r1, %r7, %r8, %r9;
	mov.u32 	%r10, %ntid.y;
	mov.u32 	%r11, %ctaid.y;
	mov.u32 	%r12, %tid.y;
	mad.lo.s32 	%r13, %r10, %r11, %r12;
	setp.ge.s32 	%p1, %r1, %r5;
	setp.ge.s32 	%p2, %r13, %r6;
	or.pred  	%p3, %p1, %p2;
	@%p3 bra 	$L__BB0_3;
	cvta.to.global.u64 	%rd4, %rd2;
	mad.lo.s32 	%r14, %r6, %r1, %r13;
	mul.wide.s32 	%rd5, %r14, 4;
	add.s64 	%rd6, %rd4, %rd5;
	ld.global.u32 	%r3, [%rd6];
	ld.global.u32 	%r15, [%rd1];
	setp.ge.s32 	%p4, %r3, %r15;
	@%p4 bra 	$L__BB0_3;
	atom.global.min.s32 	%r16, [%rd1], %r3;
$L__BB0_3:
	ret;

}


// ===== COMPILED SASS (sm_100) =====

	.target	sm_100

	.elftype	@"ET_EXEC"


//--------------------- .note.nv.tkinfo           --------------------------
	.section	.note.nv.tkinfo,"",@"SHT_NOTE"
	.sectionflags	@"SHF_NOTE_NV_TKINFO"
	.tkinfo
        /*0018*/ 	.word	0x00000002
        /*0030*/ 	.string	""
        /*0030*/ 	.string	"ptxas"
        /*0030*/ 	.string	"Cuda compilation tools, release 13.0, V13.0.88"
        /*0030*/ 	.string	"Build cuda_13.0.r13.0/compiler.36424714_0"
        /*0030*/ 	.string	"-arch sm_100 -m 64 "



//--------------------- .note.nv.cuinfo           --------------------------
	.section	.note.nv.cuinfo,"",@"SHT_NOTE"
	.sectionflags	@"SHF_NOTE_NV_CUINFO"
        /*0018*/ 	.short	0x0002
        /*001a*/ 	.short	0x0064
        /*001c*/ 	.short	0x0082
	.zero		2


//--------------------- .nv.info                  --------------------------
	.section	.nv.info,"",@"SHT_CUDA_INFO"
	.align	4


	//----- nvinfo : EIATTR_REGCOUNT
	.align		4
        /*0000*/ 	.byte	0x04, 0x2f
        /*0002*/ 	.short	(.L_1 - .L_0)
	.align		4
.L_0:
        /*0004*/ 	.word	index@(_Z3minPiiiS_)
        /*0008*/ 	.word	0x0000000a


	//----- nvinfo : EIATTR_FRAME_SIZE
	.align		4
.L_1:
        /*000c*/ 	.byte	0x04, 0x11
        /*000e*/ 	.short	(.L_3 - .L_2)
	.align		4
.L_2:
        /*0010*/ 	.word	index@(_Z3minPiiiS_)
        /*0014*/ 	.word	0x00000000


	//----- nvinfo : EIATTR_MIN_STACK_SIZE
	.align		4
.L_3:
        /*0018*/ 	.byte	0x04, 0x12
        /*001a*/ 	.short	(.L_5 - .L_4)
	.align		4
.L_4:
        /*001c*/ 	.word	index@(_Z3minPiiiS_)
        /*0020*/ 	.word	0x00000000
.L_5:


//--------------------- .nv.compat                --------------------------
	.section	.nv.compat,"",@"SHT_CUDA_COMPAT_INFO"
	.align	4
        /*0000*/ 	.byte	0x02, 0x09, 0x00, 0x00, 0x02, 0x02, 0x01, 0x00, 0x02, 0x05, 0x05, 0x00, 0x03, 0x07, 0x01, 0x01
        /*0010*/ 	.byte	0x02, 0x03, 0x00, 0x00, 0x02, 0x06, 0x01, 0x00, 0x04, 0x0b, 0x08, 0x00, 0x09, 0x00, 0x00, 0x00
        /*0020*/ 	.byte	0x00, 0x00, 0x00, 0x00


//--------------------- .nv.info._Z3minPiiiS_     --------------------------
	.section	.nv.info._Z3minPiiiS_,"",@"SHT_CUDA_INFO"
	.sectionflags	@""
	.align	4


	//----- nvinfo : EIATTR_CUDA_API_VERSION
	.align		4
        /*0000*/ 	.byte	0x04, 0x37
        /*0002*/ 	.short	(.L_7 - .L_6)
.L_6:
        /*0004*/ 	.word	0x00000082


	//----- nvinfo : EIATTR_KPARAM_INFO
	.align		4
.L_7:
        /*0008*/ 	.byte	0x04, 0x17
        /*000a*/ 	.short	(.L_9 - .L_8)
.L_8:
        /*000c*/ 	.word	0x00000000
        /*0010*/ 	.short	0x0003
        /*0012*/ 	.short	0x0010
        /*0014*/ 	.byte	0x00, 0xf5, 0x21, 0x00


	//----- nvinfo : EIATTR_KPARAM_INFO
	.align		4
.L_9:
        /*0018*/ 	.byte	0x04, 0x17
        /*001a*/ 	.short	(.L_11 - .L_10)
.L_10:
        /*001c*/ 	.word	0x00000000
        /*0020*/ 	.short	0x0002
        /*0022*/ 	.short	0x000c
        /*0024*/ 	.byte	0x00, 0xf0, 0x11, 0x00


	//----- nvinfo : EIATTR_KPARAM_INFO
	.align		4
.L_11:
        /*0028*/ 	.byte	0x04, 0x17
        /*002a*/ 	.short	(.L_13 - .L_12)
.L_12:
        /*002c*/ 	.word	0x00000000
        /*0030*/ 	.short	0x0001
        /*0032*/ 	.short	0x0008
        /*0034*/ 	.byte	0x00, 0xf0, 0x11, 0x00


	//----- nvinfo : EIATTR_KPARAM_INFO
	.align		4
.L_13:
        /*0038*/ 	.byte	0x04, 0x17
        /*003a*/ 	.short	(.L_15 - .L_14)
.L_14:
        /*003c*/ 	.word	0x00000000
        /*0040*/ 	.short	0x0000
        /*0042*/ 	.short	0x0000
        /*0044*/ 	.byte	0x00, 0xf5, 0x21, 0x00


	//----- nvinfo : EIATTR_SPARSE_MMA_MASK
	.align		4
.L_15:
        /*0048*/ 	.byte	0x03, 0x50
        /*004a*/ 	.short	0x0000


	//----- nvinfo : EIATTR_MAXREG_COUNT
	.align		4
        /*004c*/ 	.byte	0x03, 0x1b
        /*004e*/ 	.short	0x00ff


	//----- nvinfo : EIATTR_MERCURY_ISA_VERSION
	.align		4
        /*0050*/ 	.byte	0x03, 0x5f
        /*0052*/ 	.short	0x0101


	//----- nvinfo : EIATTR_INT_WARP_WIDE_INSTR_OFFSETS
	.align		4
        /*0054*/ 	.byte	0x04, 0x31
        /*0056*/ 	.short	(.L_17 - .L_16)


	//   ....[0]....
.L_16:
        /*0058*/ 	.word	0x00000170


	//   ....[1]....
        /*005c*/ 	.word	0x00000180


	//----- nvinfo : EIATTR_VRC_CTA_INIT_COUNT
	.align		4
.L_17:
        /*0060*/ 	.byte	0x02, 0x4a
	.zero		1
	.zero		1


	//----- nvinfo : EIATTR_EXIT_INSTR_OFFSETS
	.align		4
        /*0064*/ 	.byte	0x04, 0x1c
        /*0066*/ 	.short	(.L_19 - .L_18)


	//   ....[0]....
.L_18:
        /*0068*/ 	.word	0x000000c0


	//   ....[1]....
        /*006c*/ 	.word	0x00000150


	//   ....[2]....
        /*0070*/ 	.word	0x000001d0


	//----- nvinfo : EIATTR_CBANK_PARAM_SIZE
	.align		4
.L_19:
        /*0074*/ 	.byte	0x03, 0x19
        /*0076*/ 	.short	0x0018


	//----- nvinfo : EIATTR_PARAM_CBANK
	.align		4
        /*0078*/ 	.byte	0x04, 0x0a
        /*007a*/ 	.short	(.L_21 - .L_20)
	.align		4
.L_20:
        /*007c*/ 	.word	index@(.nv.constant0._Z3minPiiiS_)
        /*0080*/ 	.short	0x0380
        /*0082*/ 	.short	0x0018


	//----- nvinfo : EIATTR_SW_WAR
	.align		4
.L_21:
        /*0084*/ 	.byte	0x04, 0x36
        /*0086*/ 	.short	(.L_23 - .L_22)
.L_22:
        /*0088*/ 	.word	0x00000008
.L_23:


//--------------------- .nv.callgraph             --------------------------
	.section	.nv.callgraph,"",@"SHT_CUDA_CALLGRAPH"
	.align	4
	.sectionentsize	8
	.align		4
        /*0000*/ 	.word	0x00000000
	.align		4
        /*0004*/ 	.word	0xffffffff
	.align		4
        /*0008*/ 	.word	0x00000000
	.align		4
        /*000c*/ 	.word	0xfffffffe
	.align		4
        /*0010*/ 	.word	0x00000000
	.align		4
        /*0014*/ 	.word	0xfffffffd
	.align		4
        /*0018*/ 	.word	0x00000000
	.align		4
        /*001c*/ 	.word	0xfffffffc


//--------------------- .text._Z3minPiiiS_        --------------------------
	.section	.text._Z3minPiiiS_,"ax",@progbits
	.align	128
        .global         _Z3minPiiiS_
        .type           _Z3minPiiiS_,@function
        .size           _Z3minPiiiS_,(.L_x_1 - _Z3minPiiiS_)
        .other          _Z3minPiiiS_,@"STO_CUDA_ENTRY STV_DEFAULT"
_Z3minPiiiS_:
.text._Z3minPiiiS_:
[----:B------:R-:W-:Y:S01]  /*0000*/  LDC R1, c[0x0][0x37c] ;  /* 0x0000df00ff017b82 */ /* 0x000fe20000000800 */
[----:B------:R-:W0:Y:S01]  /*0010*/  S2R R7, SR_CTAID.Y ;  /* 0x0000000000077919 */ /* 0x000e220000002600 */
[----:B------:R-:W1:Y:S01]  /*0020*/  LDCU UR4, c[0x0][0x360] ;  /* 0x00006c00ff0477ac */ /* 0x000e620008000800 */
[----:B------:R-:W0:Y:S01]  /*0030*/  S2R R2, SR_TID.Y ;  /* 0x0000000000027919 */ /* 0x000e220000002200 */
[----:B------:R-:W0:Y:S01]  /*0040*/  LDCU UR5, c[0x0][0x364] ;  /* 0x00006c80ff0577ac */ /* 0x000e220008000800 */
[----:B------:R-:W1:Y:S01]  /*0050*/  S2R R0, SR_CTAID.X ;  /* 0x0000000000007919 */ /* 0x000e620000002500 */
[----:B------:R-:W2:Y:S01]  /*0060*/  LDCU.64 UR8, c[0x0][0x388] ;  /* 0x00007100ff0877ac */ /* 0x000ea20008000a00 */
[----:B------:R-:W1:Y:S01]  /*0070*/  S2R R3, SR_TID.X ;  /* 0x0000000000037919 */ /* 0x000e620000002100 */
[----:B0-----:R-:W-:-:S05]  /*0080*/  IMAD R7, R7, UR5, R2 ;  /* 0x0000000507077c24 */ /* 0x001fca000f8e0202 */
[----:B--2---:R-:W-:Y:S01]  /*0090*/  ISETP.GE.AND P0, PT, R7, UR9, PT ;  /* 0x0000000907007c0c */ /* 0x004fe2000bf06270 */
[----:B-1----:R-:W-:-:S05]  /*00a0*/  IMAD R0, R0, UR4, R3 ;  /* 0x0000000400007c24 */ /* 0x002fca000f8e0203 */
[----:B------:R-:W-:-:S13]  /*00b0*/  ISETP.GE.OR P0, PT, R0, UR8, P0 ;  /* 0x0000000800007c0c */ /* 0x000fda0008706670 */
[----:B------:R-:W-:Y:S05]  /*00c0*/  @P0 EXIT ;  /* 0x000000000000094d */ /* 0x000fea0003800000 */
[----:B------:R-:W0:Y:S01]  /*00d0*/  LDC.64 R2, c[0x0][0x380] ;  /* 0x0000e000ff027b82 */ /* 0x000e220000000a00 */
[----:B------:R-:W1:Y:S01]  /*00e0*/  LDCU.64 UR6, c[0x0][0x358] ;  /* 0x00006b00ff0677ac */ /* 0x000e620008000a00 */
[----:B------:R-:W-:-:S06]  /*00f0*/  IMAD R7, R0, UR9, R7 ;  /* 0x0000000900077c24 */ /* 0x000fcc000f8e0207 */
[----:B------:R-:W2:Y:S01]  /*0100*/  LDC.64 R4, c[0x0][0x390] ;  /* 0x0000e400ff047b82 */ /* 0x000ea20000000a00 */
[----:B0-----:R-:W-:-:S06]  /*0110*/  IMAD.WIDE R2, R7, 0x4, R2 ;  /* 0x0000000407027825 */ /* 0x001fcc00078e0202 */
[----:B-1----:R-:W3:Y:S04]  /*0120*/  LDG.E R2, desc[UR6][R2.64] ;  /* 0x0000000602027981 */ /* 0x002ee8000c1e1900 */
[----:B--2---:R-:W3:Y:S02]  /*0130*/  LDG.E R7, desc[UR6][R4.64] ;  /* 0x0000000604077981 */ /* 0x004ee4000c1e1900 */
[----:B---3--:R-:W-:-:S13]  /*0140*/  ISETP.GE.AND P0, PT, R2, R7, PT ;  /* 0x000000070200720c */ /* 0x008fda0003f06270 */
[----:B------:R-:W-:Y:S05]  /*0150*/  @P0 EXIT ;  /* 0x000000000000094d */ /* 0x000fea0003800000 */
[----:B------:R-:W0:Y:S01]  /*0160*/  S2R R0, SR_LANEID ;  /* 0x0000000000007919 */ /* 0x000e220000000000 */
[----:B------:R-:W-:Y:S01]  /*0170*/  VOTEU.ANY UR4, UPT, PT ;  /* 0x0000000000047886 */ /* 0x000fe200038e0100 */
[----:B------:R-:W-:Y:S01]  /*0180*/  CREDUX.MIN.S32 UR5, R2 ;  /* 0x00000000020572cc */ /* 0x000fe20000008200 */
[----:B------:R-:W-:-:S12]  /*0190*/  UFLO.U32 UR4, UR4 ;  /* 0x00000004000472bd */ /* 0x000fd800080e0000 */
[----:B------:R-:W-:Y:S02]  /*01a0*/  MOV R3, UR5 ;  /* 0x0000000500037c02 */ /* 0x000fe40008000f00 */
[----:B0-----:R-:W-:-:S13]  /*01b0*/  ISETP.EQ.U32.AND P0, PT, R0, UR4, PT ;  /* 0x0000000400007c0c */ /* 0x001fda000bf02070 */
[----:B------:R-:W-:Y:S01]  /*01c0*/  @P0 REDG.E.MIN.S32.STRONG.GPU desc[UR6][R4.64], R3 ;  /* 0x000000030400098e */ /* 0x000fe2000c92e306 */
[----:B------:R-:W-:Y:S05]  /*01d0*/  EXIT ;  /* 0x000000000000794d */ /* 0x000fea0003800000 */
.L_x_0:
[----:B------:R-:W-:-:S00]  /*01e0*/  BRA `(.L_x_0) ;  /* 0xfffffffc00fc7947 */ /* 0x000fc0000383ffff */
[----:B------:R-:W-:-:S00]  /*01f0*/  NOP ;  /* 0x0000000000007918 */ /* 0x000fc00000000000 */
        /* <DEDUP_REMOVED lines=8> */
.L_x_1:


//--------------------- .nv.shared.reserved.0     --------------------------
	.section	.nv.shared.reserved.0,"aw",@nobits
	.weak		__nv_reservedSMEM_offset_0_alias
	.size		__nv_reservedSMEM_offset_0_alias, 0, 64
	.other		__nv_reservedSMEM_offset_0_alias,@"STO_CUDA_RESERVED_SHARED STV_DEFAULT"
__nv_reservedSMEM_offset_0_alias:
	.zero		0
	.zero		64


//--------------------- .nv.constant0._Z3minPiiiS_ --------------------------
	.section	.nv.constant0._Z3minPiiiS_,"a",@progbits
	.sectionflags	@""
	.align	4
.nv.constant0._Z3minPiiiS_:
	.zero		920


//--------------------- SYMBOLS --------------------------

	.type		.nv.reservedSmem.offset0,@object
	.size		.nv.reservedSmem.offset0,0x4
